	.headerflags	@"EF_CUDA_TEXMODE_UNIFIED EF_CUDA_64BIT_ADDRESS EF_CUDA_ACCELERATORS EF_CUDA_SM90 EF_CUDA_VIRTUAL_SM(EF_CUDA_SM90)"
	.elftype	@"ET_EXEC"


//--------------------- .nv.info                  --------------------------
	.section	.nv.info,"",@"SHT_CUDA_INFO"
	.align	4


	//----- nvinfo : EIATTR_REGCOUNT
	.align		4
        /*0000*/ 	.byte	0x04, 0x2f
        /*0002*/ 	.short	(.L_1 - .L_0)
	.align		4
.L_0:
        /*0004*/ 	.word	index@(triton_poi_fused_cat_3)
        /*0008*/ 	.word	0x0000000e


	//----- nvinfo : EIATTR_MIN_STACK_SIZE
	.align		4
.L_1:
        /*000c*/ 	.byte	0x04, 0x12
        /*000e*/ 	.short	(.L_3 - .L_2)
	.align		4
.L_2:
        /*0010*/ 	.word	index@(triton_poi_fused_cat_3)
        /*0014*/ 	.word	0x00000000


	//----- nvinfo : EIATTR_FRAME_SIZE
	.align		4
.L_3:
        /*0018*/ 	.byte	0x04, 0x11
        /*001a*/ 	.short	(.L_5 - .L_4)
	.align		4
.L_4:
        /*001c*/ 	.word	index@(triton_poi_fused_cat_3)
        /*0020*/ 	.word	0x00000000


	//----- nvinfo : EIATTR_MIN_STACK_SIZE
	.align		4
.L_5:
        /*0024*/ 	.byte	0x04, 0x12
        /*0026*/ 	.short	(.L_7 - .L_6)
	.align		4
.L_6:
        /*0028*/ 	.word	index@(triton_poi_fused_cat_3)
        /*002c*/ 	.word	0x00000000
.L_7:


//--------------------- .nv.info.triton_poi_fused_cat_3 --------------------------
	.section	.nv.info.triton_poi_fused_cat_3,"",@"SHT_CUDA_INFO"
	.sectionflags	@""
	.align	4


	//----- nvinfo : EIATTR_CUDA_API_VERSION
	.align		4
        /*0000*/ 	.byte	0x04, 0x37
        /*0002*/ 	.short	(.L_9 - .L_8)
.L_8:
        /*0004*/ 	.word	0x0000007c


	//----- nvinfo : EIATTR_KPARAM_INFO
	.align		4
.L_9:
        /*0008*/ 	.byte	0x04, 0x17
        /*000a*/ 	.short	(.L_11 - .L_10)
.L_10:
        /*000c*/ 	.word	0x00000000
        /*0010*/ 	.short	0x0002
        /*0012*/ 	.short	0x0010
        /*0014*/ 	.byte	0x00, 0xf0, 0x11, 0x00


	//----- nvinfo : EIATTR_KPARAM_INFO
	.align		4
.L_11:
        /*0018*/ 	.byte	0x04, 0x17
        /*001a*/ 	.short	(.L_13 - .L_12)
.L_12:
        /*001c*/ 	.word	0x00000000
        /*0020*/ 	.short	0x0001
        /*0022*/ 	.short	0x0008
        /*0024*/ 	.byte	0x00, 0xf4, 0x21, 0x00


	//----- nvinfo : EIATTR_KPARAM_INFO
	.align		4
.L_13:
        /*0028*/ 	.byte	0x04, 0x17
        /*002a*/ 	.short	(.L_15 - .L_14)
.L_14:
        /*002c*/ 	.word	0x00000000
        /*0030*/ 	.short	0x0000
        /*0032*/ 	.short	0x0000
        /*0034*/ 	.byte	0x00, 0xf4, 0x21, 0x00


	//----- nvinfo : EIATTR_SPARSE_MMA_MASK
	.align		4
.L_15:
        /*0038*/ 	.byte	0x03, 0x50
        /*003a*/ 	.short	0x0000


	//----- nvinfo : EIATTR_MAXREG_COUNT
	.align		4
        /*003c*/ 	.byte	0x03, 0x1b
        /*003e*/ 	.short	0x00ff


	//----- nvinfo : EIATTR_EXIT_INSTR_OFFSETS
	.align		4
        /*0040*/ 	.byte	0x04, 0x1c
        /*0042*/ 	.short	(.L_17 - .L_16)


	//   ....[0]....
.L_16:
        /*0044*/ 	.word	0x00000260


	//   ....[1]....
        /*0048*/ 	.word	0x00000280


	//----- nvinfo : EIATTR_REQNTID
	.align		4
.L_17:
        /*004c*/ 	.byte	0x04, 0x10
        /*004e*/ 	.short	(.L_19 - .L_18)
.L_18:
        /*0050*/ 	.word	0x00000080
        /*0054*/ 	.word	0x00000001
        /*0058*/ 	.word	0x00000001


	//----- nvinfo : EIATTR_CBANK_PARAM_SIZE
	.align		4
.L_19:
        /*005c*/ 	.byte	0x03, 0x19
        /*005e*/ 	.short	0x0014


	//----- nvinfo : EIATTR_PARAM_CBANK
	.align		4
        /*0060*/ 	.byte	0x04, 0x0a
        /*0062*/ 	.short	(.L_21 - .L_20)
	.align		4
.L_20:
        /*0064*/ 	.word	index@(.nv.constant0.triton_poi_fused_cat_3)
        /*0068*/ 	.short	0x0210
        /*006a*/ 	.short	0x0014


	//----- nvinfo : EIATTR_SW_WAR
	.align		4
.L_21:
        /*006c*/ 	.byte	0x04, 0x36
        /*006e*/ 	.short	(.L_23 - .L_22)
.L_22:
        /*0070*/ 	.word	0x00000008
.L_23:


//--------------------- .nv.callgraph             --------------------------
	.section	.nv.callgraph,"",@"SHT_CUDA_CALLGRAPH"
	.align	4
	.sectionentsize	8
	.align		4
        /*0000*/ 	.word	0x00000000
	.align		4
        /*0004*/ 	.word	0xffffffff
	.align		4
        /*0008*/ 	.word	0x00000000
	.align		4
        /*000c*/ 	.word	0xfffffffe
	.align		4
        /*0010*/ 	.word	0x00000000
	.align		4
        /*0014*/ 	.word	0xfffffffd
	.align		4
        /*0018*/ 	.word	0x00000000
	.align		4
        /*001c*/ 	.word	0xfffffffc


//--------------------- .text.triton_poi_fused_cat_3 --------------------------
	.section	.text.triton_poi_fused_cat_3,"ax",@progbits
	.align	128
        .global         triton_poi_fused_cat_3
        .type           triton_poi_fused_cat_3,@function
        .size           triton_poi_fused_cat_3,(.L_x_1 - triton_poi_fused_cat_3)
        .other          triton_poi_fused_cat_3,@"STO_CUDA_ENTRY STV_DEFAULT"
triton_poi_fused_cat_3:
.text.triton_poi_fused_cat_3:
[----:B------:R-:W0:Y:S02]  /*0000*/  LDC R1, c[0x0][0x28] ;  /* 0x00000a00ff017b82 */ /* 0x000e240000000800 */
[----:B------:R-:W1:Y:S01]  /*0010*/  S2R R0, SR_TID.X ;  /* 0x0000000000007919 */ /* 0x000e620000002100 */
[----:B------:R-:W2:Y:S01]  /*0020*/  LDC.64 R2, c[0x0][0x210] ;  /* 0x00008400ff027b82 */ /* 0x000ea20000000a00 */
[----:B------:R-:W-:Y:S01]  /*0030*/  ULDC.64 UR4, c[0x0][0x208] ;  /* 0x0000820000047ab9 */ /* 0x000fe20000000a00 */
[----:B------:R-:W3:Y:S01]  /*0040*/  S2R R7, SR_CTAID.X ;  /* 0x0000000000077919 */ /* 0x000ee20000002500 */
[----:B-1----:R-:W-:-:S05]  /*0050*/  LOP3.LUT R0, R0, 0x7f, RZ, 0xc0, !PT ;  /* 0x0000007f00007812 */ /* 0x002fca00078ec0ff */
[----:B---3--:R-:W-:-:S05]  /*0060*/  IMAD R7, R7, 0x80, R0 ;  /* 0x0000008007077824 */ /* 0x008fca00078e0200 */
[----:B------:R-:W-:-:S04]  /*0070*/  SHF.R.S32.HI R0, RZ, 0x1f, R7 ;  /* 0x0000001fff007819 */ /* 0x000fc80000011407 */
[----:B------:R-:W-:-:S04]  /*0080*/  LEA.HI R0, R0, R7, RZ, 0x4 ;  /* 0x0000000700007211 */ /* 0x000fc800078f20ff */
[----:B------:R-:W-:Y:S02]  /*0090*/  LOP3.LUT R4, R0, 0xfffffff0, RZ, 0xc0, !PT ;  /* 0xfffffff000047812 */ /* 0x000fe400078ec0ff */
[----:B------:R-:W-:-:S03]  /*00a0*/  SHF.R.S32.HI R0, RZ, 0x4, R0 ;  /* 0x00000004ff007819 */ /* 0x000fc60000011400 */
[----:B------:R-:W-:-:S04]  /*00b0*/  IMAD.IADD R5, R7, 0x1, -R4 ;  /* 0x0000000107057824 */ /* 0x000fc800078e0a04 */
[----:B------:R-:W-:Y:S01]  /*00c0*/  IMAD R9, R0, 0x4, R5 ;  /* 0x0000000400097824 */ /* 0x000fe200078e0205 */
[----:B------:R-:W-:Y:S01]  /*00d0*/  LOP3.LUT R4, R5, 0xfffffffc, RZ, 0xc0, !PT ;  /* 0xfffffffc05047812 */ /* 0x000fe200078ec0ff */
[----:B------:R-:W-:Y:S02]  /*00e0*/  IMAD.MOV.U32 R0, RZ, RZ, RZ ;  /* 0x000000ffff007224 */ /* 0x000fe400078e00ff */
[----:B--2---:R-:W-:Y:S01]  /*00f0*/  IMAD.WIDE R2, R9, 0x4, R2 ;  /* 0x0000000409027825 */ /* 0x004fe200078e0202 */
[----:B------:R-:W-:-:S04]  /*0100*/  ISETP.NE.AND P0, PT, R4, 0x8, PT ;  /* 0x000000080400780c */ /* 0x000fc80003f05270 */
[----:B------:R-:W-:-:S13]  /*0110*/  ISETP.LT.AND P6, PT, R7, 0x100, !P0 ;  /* 0x000001000700780c */ /* 0x000fda00047c1270 */
[----:B------:R-:W2:Y:S01]  /*0120*/  @P6 LDG.E.EL R0, desc[UR4][R2.64+0x1e0] ;  /* 0x0001e00402006981 */ /* 0x000ea2000c2e1900 */
[----:B------:R-:W-:Y:S01]  /*0130*/  ISETP.GE.AND P1, PT, R7, 0x100, PT ;  /* 0x000001000700780c */ /* 0x000fe20003f26270 */
[----:B------:R-:W-:Y:S01]  /*0140*/  IMAD.MOV.U32 R9, RZ, RZ, RZ ;  /* 0x000000ffff097224 */ /* 0x000fe200078e00ff */
[----:B------:R-:W-:Y:S01]  /*0150*/  ISETP.NE.AND P3, PT, R4, 0x4, PT ;  /* 0x000000040400780c */ /* 0x000fe20003f65270 */
[----:B------:R-:W-:Y:S01]  /*0160*/  IMAD.MOV.U32 R6, RZ, RZ, RZ ;  /* 0x000000ffff067224 */ /* 0x000fe200078e00ff */
[C---:B------:R-:W-:Y:S02]  /*0170*/  ISETP.GE.AND P2, PT, R5.reuse, 0x4, PT ;  /* 0x000000040500780c */ /* 0x040fe40003f46270 */
[----:B------:R-:W-:Y:S02]  /*0180*/  ISETP.GT.AND P4, PT, R5, 0xb, !P1 ;  /* 0x0000000b0500780c */ /* 0x000fe40004f84270 */
[C---:B------:R-:W-:Y:S01]  /*0190*/  ISETP.LT.AND P5, PT, R7.reuse, 0x100, !P2 ;  /* 0x000001000700780c */ /* 0x040fe200057a1270 */
[----:B------:R-:W1:Y:S10]  /*01a0*/  LDC.64 R4, c[0x0][0x218] ;  /* 0x00008600ff047b82 */ /* 0x000e740000000a00 */
[----:B------:R-:W3:Y:S01]  /*01b0*/  @P4 LDG.E.EL R9, desc[UR4][R2.64+0x2d0] ;  /* 0x0002d00402094981 */ /* 0x000ee2000c2e1900 */
[----:B--2---:R-:W-:Y:S01]  /*01c0*/  SEL R8, R0, RZ, P6 ;  /* 0x000000ff00087207 */ /* 0x004fe20003000000 */
[----:B------:R-:W-:Y:S01]  /*01d0*/  IMAD.MOV.U32 R0, RZ, RZ, RZ ;  /* 0x000000ffff007224 */ /* 0x000fe200078e00ff */
[----:B------:R-:W-:-:S05]  /*01e0*/  ISETP.LT.AND P6, PT, R7, 0x100, !P3 ;  /* 0x000001000700780c */ /* 0x000fca0005fc1270 */
[----:B------:R-:W2:Y:S08]  /*01f0*/  @P5 LDG.E.EL R0, desc[UR4][R2.64] ;  /* 0x0000000402005981 */ /* 0x000eb0000c2e1900 */
[----:B------:R-:W4:Y:S01]  /*0200*/  @P6 LDG.E.EL R6, desc[UR4][R2.64+0xf0] ;  /* 0x0000f00402066981 */ /* 0x000f22000c2e1900 */
[----:B-1----:R-:W-:Y:S01]  /*0210*/  IMAD.WIDE R4, R7, 0x4, R4 ;  /* 0x0000000407047825 */ /* 0x002fe200078e0204 */
[----:B---3--:R-:W-:-:S02]  /*0220*/  @P0 SEL R8, R9, RZ, P4 ;  /* 0x000000ff09080207 */ /* 0x008fc40002000000 */
[----:B--2---:R-:W-:Y:S02]  /*0230*/  SEL R9, R0, RZ, P5 ;  /* 0x000000ff00097207 */ /* 0x004fe40002800000 */
[----:B----4-:R-:W-:-:S04]  /*0240*/  SEL R11, R6, RZ, P6 ;  /* 0x000000ff060b7207 */ /* 0x010fc80003000000 */
[----:B------:R-:W-:Y:S01]  /*0250*/  @P2 SEL R9, R11, R8, !P3 ;  /* 0x000000080b092207 */ /* 0x000fe20005800000 */
[----:B------:R-:W-:Y:S06]  /*0260*/  @P1 EXIT ;  /* 0x000000000000194d */ /* 0x000fec0003800000 */
[----:B------:R-:W-:Y:S01]  /*0270*/  STG.E desc[UR4][R4.64], R9 ;  /* 0x0000000904007986 */ /* 0x000fe2000c101904 */
[----:B------:R-:W-:Y:S05]  /*0280*/  EXIT ;  /* 0x000000000000794d */ /* 0x000fea0003800000 */
.L_x_0:
[----:B------:R-:W-:-:S00]  /*0290*/  BRA `(.L_x_0) ;  /* 0xfffffffc00fc7947 */ /* 0x000fc0000383ffff */
[----:B------:R-:W-:-:S00]  /*02a0*/  NOP ;  /* 0x0000000000007918 */ /* 0x000fc00000000000 */
        /* <DEDUP_REMOVED lines=13> */
.L_x_1:


//--------------------- .nv.constant0.triton_poi_fused_cat_3 --------------------------
	.section	.nv.constant0.triton_poi_fused_cat_3,"a",@progbits
	.sectionflags	@""
	.align	4
.nv.constant0.triton_poi_fused_cat_3:
	.zero		548
